//
// Generated by NVIDIA NVVM Compiler
//
// Compiler Build ID: CL-36424714
// Cuda compilation tools, release 13.0, V13.0.88
// Based on NVVM 20.0.0
//

.version 9.0
.target sm_100
.address_size 64

	// .globl	set_val_f32

.visible .entry set_val_f32(
	.param .u64 .ptr .align 1 set_val_f32_param_0,
	.param .f32 set_val_f32_param_1,
	.param .u64 set_val_f32_param_2
)
{
	.reg .pred 	%p<2>;
	.reg .b32 	%r<5>;
	.reg .b32 	%f<2>;
	.reg .b64 	%rd<7>;

	ld.param.u64 	%rd2, [set_val_f32_param_0];
	ld.param.f32 	%f1, [set_val_f32_param_1];
	ld.param.u64 	%rd3, [set_val_f32_param_2];
	mov.u32 	%r1, %ctaid.x;
	mov.u32 	%r2, %ntid.x;
	mov.u32 	%r3, %tid.x;
	mad.lo.s32 	%r4, %r1, %r2, %r3;
	cvt.s64.s32 	%rd1, %r4;
	setp.le.u64 	%p1, %rd3, %rd1;
	@%p1 bra 	$L__BB0_2;
	cvta.to.global.u64 	%rd4, %rd2;
	shl.b64 	%rd5, %rd1, 2;
	add.s64 	%rd6, %rd4, %rd5;
	st.global.f32 	[%rd6], %f1;
$L__BB0_2:
	ret;

}
	// .globl	set_val_f64
.visible .entry set_val_f64(
	.param .u64 .ptr .align 1 set_val_f64_param_0,
	.param .f64 set_val_f64_param_1,
	.param .u64 set_val_f64_param_2
)
{
	.reg .pred 	%p<2>;
	.reg .b32 	%r<5>;
	.reg .b64 	%rd<7>;
	.reg .b64 	%fd<2>;

	ld.param.u64 	%rd2, [set_val_f64_param_0];
	ld.param.f64 	%fd1, [set_val_f64_param_1];
	ld.param.u64 	%rd3, [set_val_f64_param_2];
	mov.u32 	%r1, %ctaid.x;
	mov.u32 	%r2, %ntid.x;
	mov.u32 	%r3, %tid.x;
	mad.lo.s32 	%r4, %r1, %r2, %r3;
	cvt.s64.s32 	%rd1, %r4;
	setp.le.u64 	%p1, %rd3, %rd1;
	@%p1 bra 	$L__BB1_2;
	cvta.to.global.u64 	%rd4, %rd2;
	shl.b64 	%rd5, %rd1, 3;
	add.s64 	%rd6, %rd4, %rd5;
	st.global.f64 	[%rd6], %fd1;
$L__BB1_2:
	ret;

}
	// .globl	set_val_i32
.visible .entry set_val_i32(
	.param .u64 .ptr .align 1 set_val_i32_param_0,
	.param .u32 set_val_i32_param_1,
	.param .u64 set_val_i32_param_2
)
{
	.reg .pred 	%p<2>;
	.reg .b32 	%r<6>;
	.reg .b64 	%rd<7>;

	ld.param.u64 	%rd2, [set_val_i32_param_0];
	ld.param.u32 	%r1, [set_val_i32_param_1];
	ld.param.u64 	%rd3, [set_val_i32_param_2];
	mov.u32 	%r2, %ctaid.x;
	mov.u32 	%r3, %ntid.x;
	mov.u32 	%r4, %tid.x;
	mad.lo.s32 	%r5, %r2, %r3, %r4;
	cvt.s64.s32 	%rd1, %r5;
	setp.le.u64 	%p1, %rd3, %rd1;
	@%p1 bra 	$L__BB2_2;
	cvta.to.global.u64 	%rd4, %rd2;
	shl.b64 	%rd5, %rd1, 2;
	add.s64 	%rd6, %rd4, %rd5;
	st.global.u32 	[%rd6], %r1;
$L__BB2_2:
	ret;

}
	// .globl	set_val_i64
.visible .entry set_val_i64(
	.param .u64 .ptr .align 1 set_val_i64_param_0,
	.param .u64 set_val_i64_param_1,
	.param .u64 set_val_i64_param_2
)
{
	.reg .pred 	%p<2>;
	.reg .b32 	%r<5>;
	.reg .b64 	%rd<8>;

	ld.param.u64 	%rd2, [set_val_i64_param_0];
	ld.param.u64 	%rd3, [set_val_i64_param_1];
	ld.param.u64 	%rd4, [set_val_i64_param_2];
	mov.u32 	%r1, %ctaid.x;
	mov.u32 	%r2, %ntid.x;
	mov.u32 	%r3, %tid.x;
	mad.lo.s32 	%r4, %r1, %r2, %r3;
	cvt.s64.s32 	%rd1, %r4;
	setp.le.u64 	%p1, %rd4, %rd1;
	@%p1 bra 	$L__BB3_2;
	cvta.to.global.u64 	%rd5, %rd2;
	shl.b64 	%rd6, %rd1, 3;
	add.s64 	%rd7, %rd5, %rd6;
	st.global.u64 	[%rd7], %rd3;
$L__BB3_2:
	ret;

}
	// .globl	set_val_i16
.visible .entry set_val_i16(
	.param .u64 .ptr .align 1 set_val_i16_param_0,
	.param .u16 set_val_i16_param_1,
	.param .u64 set_val_i16_param_2
)
{
	.reg .pred 	%p<2>;
	.reg .b16 	%rs<2>;
	.reg .b32 	%r<5>;
	.reg .b64 	%rd<7>;

	ld.param.u64 	%rd2, [set_val_i16_param_0];
	ld.param.u16 	%rs1, [set_val_i16_param_1];
	ld.param.u64 	%rd3, [set_val_i16_param_2];
	mov.u32 	%r1, %ctaid.x;
	mov.u32 	%r2, %ntid.x;
	mov.u32 	%r3, %tid.x;
	mad.lo.s32 	%r4, %r1, %r2, %r3;
	cvt.s64.s32 	%rd1, %r4;
	setp.le.u64 	%p1, %rd3, %rd1;
	@%p1 bra 	$L__BB4_2;
	cvta.to.global.u64 	%rd4, %rd2;
	shl.b64 	%rd5, %rd1, 1;
	add.s64 	%rd6, %rd4, %rd5;
	st.global.u16 	[%rd6], %rs1;
$L__BB4_2:
	ret;

}
	// .globl	set_val_i8
.visible .entry set_val_i8(
	.param .u64 .ptr .align 1 set_val_i8_param_0,
	.param .u8 set_val_i8_param_1,
	.param .u64 set_val_i8_param_2
)
{
	.reg .pred 	%p<2>;
	.reg .b16 	%rs<2>;
	.reg .b32 	%r<5>;
	.reg .b64 	%rd<6>;

	ld.param.u64 	%rd2, [set_val_i8_param_0];
	ld.param.s8 	%rs1, [set_val_i8_param_1];
	ld.param.u64 	%rd3, [set_val_i8_param_2];
	mov.u32 	%r1, %ctaid.x;
	mov.u32 	%r2, %ntid.x;
	mov.u32 	%r3, %tid.x;
	mad.lo.s32 	%r4, %r1, %r2, %r3;
	cvt.s64.s32 	%rd1, %r4;
	setp.le.u64 	%p1, %rd3, %rd1;
	@%p1 bra 	$L__BB5_2;
	cvta.to.global.u64 	%rd4, %rd2;
	add.s64 	%rd5, %rd4, %rd1;
	st.global.u8 	[%rd5], %rs1;
$L__BB5_2:
	ret;

}
	// .globl	set_val_u32
.visible .entry set_val_u32(
	.param .u64 .ptr .align 1 set_val_u32_param_0,
	.param .u32 set_val_u32_param_1,
	.param .u64 set_val_u32_param_2
)
{
	.reg .pred 	%p<2>;
	.reg .b32 	%r<6>;
	.reg .b64 	%rd<7>;

	ld.param.u64 	%rd2, [set_val_u32_param_0];
	ld.param.u32 	%r1, [set_val_u32_param_1];
	ld.param.u64 	%rd3, [set_val_u32_param_2];
	mov.u32 	%r2, %ctaid.x;
	mov.u32 	%r3, %ntid.x;
	mov.u32 	%r4, %tid.x;
	mad.lo.s32 	%r5, %r2, %r3, %r4;
	cvt.s64.s32 	%rd1, %r5;
	setp.le.u64 	%p1, %rd3, %rd1;
	@%p1 bra 	$L__BB6_2;
	cvta.to.global.u64 	%rd4, %rd2;
	shl.b64 	%rd5, %rd1, 2;
	add.s64 	%rd6, %rd4, %rd5;
	st.global.u32 	[%rd6], %r1;
$L__BB6_2:
	ret;

}
	// .globl	set_val_u64
.visible .entry set_val_u64(
	.param .u64 .ptr .align 1 set_val_u64_param_0,
	.param .u64 set_val_u64_param_1,
	.param .u64 set_val_u64_param_2
)
{
	.reg .pred 	%p<2>;
	.reg .b32 	%r<5>;
	.reg .b64 	%rd<8>;

	ld.param.u64 	%rd2, [set_val_u64_param_0];
	ld.param.u64 	%rd3, [set_val_u64_param_1];
	ld.param.u64 	%rd4, [set_val_u64_param_2];
	mov.u32 	%r1, %ctaid.x;
	mov.u32 	%r2, %ntid.x;
	mov.u32 	%r3, %tid.x;
	mad.lo.s32 	%r4, %r1, %r2, %r3;
	cvt.s64.s32 	%rd1, %r4;
	setp.le.u64 	%p1, %rd4, %rd1;
	@%p1 bra 	$L__BB7_2;
	cvta.to.global.u64 	%rd5, %rd2;
	shl.b64 	%rd6, %rd1, 3;
	add.s64 	%rd7, %rd5, %rd6;
	st.global.u64 	[%rd7], %rd3;
$L__BB7_2:
	ret;

}
	// .globl	set_val_u16
.visible .entry set_val_u16(
	.param .u64 .ptr .align 1 set_val_u16_param_0,
	.param .u16 set_val_u16_param_1,
	.param .u64 set_val_u16_param_2
)
{
	.reg .pred 	%p<2>;
	.reg .b16 	%rs<2>;
	.reg .b32 	%r<5>;
	.reg .b64 	%rd<7>;

	ld.param.u64 	%rd2, [set_val_u16_param_0];
	ld.param.u16 	%rs1, [set_val_u16_param_1];
	ld.param.u64 	%rd3, [set_val_u16_param_2];
	mov.u32 	%r1, %ctaid.x;
	mov.u32 	%r2, %ntid.x;
	mov.u32 	%r3, %tid.x;
	mad.lo.s32 	%r4, %r1, %r2, %r3;
	cvt.s64.s32 	%rd1, %r4;
	setp.le.u64 	%p1, %rd3, %rd1;
	@%p1 bra 	$L__BB8_2;
	cvta.to.global.u64 	%rd4, %rd2;
	shl.b64 	%rd5, %rd1, 1;
	add.s64 	%rd6, %rd4, %rd5;
	st.global.u16 	[%rd6], %rs1;
$L__BB8_2:
	ret;

}
	// .globl	set_val_u8
.visible .entry set_val_u8(
	.param .u64 .ptr .align 1 set_val_u8_param_0,
	.param .u8 set_val_u8_param_1,
	.param .u64 set_val_u8_param_2
)
{
	.reg .pred 	%p<2>;
	.reg .b16 	%rs<2>;
	.reg .b32 	%r<5>;
	.reg .b64 	%rd<6>;

	ld.param.u64 	%rd2, [set_val_u8_param_0];
	ld.param.u8 	%rs1, [set_val_u8_param_1];
	ld.param.u64 	%rd3, [set_val_u8_param_2];
	mov.u32 	%r1, %ctaid.x;
	mov.u32 	%r2, %ntid.x;
	mov.u32 	%r3, %tid.x;
	mad.lo.s32 	%r4, %r1, %r2, %r3;
	cvt.s64.s32 	%rd1, %r4;
	setp.le.u64 	%p1, %rd3, %rd1;
	@%p1 bra 	$L__BB9_2;
	cvta.to.global.u64 	%rd4, %rd2;
	add.s64 	%rd5, %rd4, %rd1;
	st.global.u8 	[%rd5], %rs1;
$L__BB9_2:
	ret;

}
	// .globl	set_val_bool
.visible .entry set_val_bool(
	.param .u64 .ptr .align 1 set_val_bool_param_0,
	.param .u8 set_val_bool_param_1,
	.param .u64 set_val_bool_param_2
)
{
	.reg .pred 	%p<2>;
	.reg .b16 	%rs<2>;
	.reg .b32 	%r<5>;
	.reg .b64 	%rd<6>;

	ld.param.u64 	%rd2, [set_val_bool_param_0];
	ld.param.s8 	%rs1, [set_val_bool_param_1];
	ld.param.u64 	%rd3, [set_val_bool_param_2];
	mov.u32 	%r1, %ctaid.x;
	mov.u32 	%r2, %ntid.x;
	mov.u32 	%r3, %tid.x;
	mad.lo.s32 	%r4, %r1, %r2, %r3;
	cvt.s64.s32 	%rd1, %r4;
	setp.le.u64 	%p1, %rd3, %rd1;
	@%p1 bra 	$L__BB10_2;
	cvta.to.global.u64 	%rd4, %rd2;
	add.s64 	%rd5, %rd4, %rd1;
	st.global.u8 	[%rd5], %rs1;
$L__BB10_2:
	ret;

}
	// .globl	set_val_bfloat16
.visible .entry set_val_bfloat16(
	.param .u64 .ptr .align 1 set_val_bfloat16_param_0,
	.param .align 2 .b8 set_val_bfloat16_param_1[2],
	.param .u64 set_val_bfloat16_param_2
)
{
	.reg .pred 	%p<2>;
	.reg .b16 	%rs<2>;
	.reg .b32 	%r<5>;
	.reg .b64 	%rd<7>;

	ld.param.u16 	%rs1, [set_val_bfloat16_param_1];
	ld.param.u64 	%rd2, [set_val_bfloat16_param_0];
	ld.param.u64 	%rd3, [set_val_bfloat16_param_2];
	mov.u32 	%r1, %ctaid.x;
	mov.u32 	%r2, %ntid.x;
	mov.u32 	%r3, %tid.x;
	mad.lo.s32 	%r4, %r1, %r2, %r3;
	cvt.s64.s32 	%rd1, %r4;
	setp.le.u64 	%p1, %rd3, %rd1;
	@%p1 bra 	$L__BB11_2;
	cvta.to.global.u64 	%rd4, %rd2;
	shl.b64 	%rd5, %rd1, 1;
	add.s64 	%rd6, %rd4, %rd5;
	st.global.u16 	[%rd6], %rs1;
$L__BB11_2:
	ret;

}
	// .globl	set_val_half
.visible .entry set_val_half(
	.param .u64 .ptr .align 1 set_val_half_param_0,
	.param .align 2 .b8 set_val_half_param_1[2],
	.param .u64 set_val_half_param_2
)
{
	.reg .pred 	%p<2>;
	.reg .b16 	%rs<2>;
	.reg .b32 	%r<5>;
	.reg .b64 	%rd<7>;

	ld.param.u16 	%rs1, [set_val_half_param_1];
	ld.param.u64 	%rd2, [set_val_half_param_0];
	ld.param.u64 	%rd3, [set_val_half_param_2];
	mov.u32 	%r1, %ctaid.x;
	mov.u32 	%r2, %ntid.x;
	mov.u32 	%r3, %tid.x;
	mad.lo.s32 	%r4, %r1, %r2, %r3;
	cvt.s64.s32 	%rd1, %r4;
	setp.le.u64 	%p1, %rd3, %rd1;
	@%p1 bra 	$L__BB12_2;
	cvta.to.global.u64 	%rd4, %rd2;
	shl.b64 	%rd5, %rd1, 1;
	add.s64 	%rd6, %rd4, %rd5;
	st.global.u16 	[%rd6], %rs1;
$L__BB12_2:
	ret;

}


// ===== COMPILED SASS (sm_100) =====

	.target	sm_100

	.elftype	@"ET_EXEC"


//--------------------- .note.nv.tkinfo           --------------------------
	.section	.note.nv.tkinfo,"",@"SHT_NOTE"
	.sectionflags	@"SHF_NOTE_NV_TKINFO"
	.tkinfo
        /*0018*/ 	.word	0x00000002
        /*0030*/ 	.string	""
        /*0030*/ 	.string	"ptxas"
        /*0030*/ 	.string	"Cuda compilation tools, release 13.0, V13.0.88"
        /*0030*/ 	.string	"Build cuda_13.0.r13.0/compiler.36424714_0"
        /*0030*/ 	.string	"-arch sm_100 -m 64 "



//--------------------- .note.nv.cuinfo           --------------------------
	.section	.note.nv.cuinfo,"",@"SHT_NOTE"
	.sectionflags	@"SHF_NOTE_NV_CUINFO"
        /*0018*/ 	.short	0x0002
        /*001a*/ 	.short	0x0064
        /*001c*/ 	.short	0x0082
	.zero		2


//--------------------- .nv.info                  --------------------------
	.section	.nv.info,"",@"SHT_CUDA_INFO"
	.align	4


	//----- nvinfo : EIATTR_REGCOUNT
	.align		4
        /*0000*/ 	.byte	0x04, 0x2f
        /*0002*/ 	.short	(.L_1 - .L_0)
	.align		4
.L_0:
        /*0004*/ 	.word	index@(set_val_f32)
        /*0008*/ 	.word	0x00000008


	//----- nvinfo : EIATTR_FRAME_SIZE
	.align		4
.L_1:
        /*000c*/ 	.byte	0x04, 0x11
        /*000e*/ 	.short	(.L_3 - .L_2)
	.align		4
.L_2:
        /*0010*/ 	.word	index@(set_val_f32)
        /*0014*/ 	.word	0x00000000


	//----- nvinfo : EIATTR_REGCOUNT
	.align		4
.L_3:
        /*0018*/ 	.byte	0x04, 0x2f
        /*001a*/ 	.short	(.L_5 - .L_4)
	.align		4
.L_4:
        /*001c*/ 	.word	index@(set_val_f64)
        /*0020*/ 	.word	0x00000008


	//----- nvinfo : EIATTR_FRAME_SIZE
	.align		4
.L_5:
        /*0024*/ 	.byte	0x04, 0x11
        /*0026*/ 	.short	(.L_7 - .L_6)
	.align		4
.L_6:
        /*0028*/ 	.word	index@(set_val_f64)
        /*002c*/ 	.word	0x00000000


	//----- nvinfo : EIATTR_REGCOUNT
	.align		4
.L_7:
        /*0030*/ 	.byte	0x04, 0x2f
        /*0032*/ 	.short	(.L_9 - .L_8)
	.align		4
.L_8:
        /*0034*/ 	.word	index@(set_val_i32)
        /*0038*/ 	.word	0x00000008


	//----- nvinfo : EIATTR_FRAME_SIZE
	.align		4
.L_9:
        /*003c*/ 	.byte	0x04, 0x11
        /*003e*/ 	.short	(.L_11 - .L_10)
	.align		4
.L_10:
        /*0040*/ 	.word	index@(set_val_i32)
        /*0044*/ 	.word	0x00000000


	//----- nvinfo : EIATTR_REGCOUNT
	.align		4
.L_11:
        /*0048*/ 	.byte	0x04, 0x2f
        /*004a*/ 	.short	(.L_13 - .L_12)
	.align		4
.L_12:
        /*004c*/ 	.word	index@(set_val_i64)
        /*0050*/ 	.word	0x00000008


	//----- nvinfo : EIATTR_FRAME_SIZE
	.align		4
.L_13:
        /*0054*/ 	.byte	0x04, 0x11
        /*0056*/ 	.short	(.L_15 - .L_14)
	.align		4
.L_14:
        /*0058*/ 	.word	index@(set_val_i64)
        /*005c*/ 	.word	0x00000000


	//----- nvinfo : EIATTR_REGCOUNT
	.align		4
.L_15:
        /*0060*/ 	.byte	0x04, 0x2f
        /*0062*/ 	.short	(.L_17 - .L_16)
	.align		4
.L_16:
        /*0064*/ 	.word	index@(set_val_i16)
        /*0068*/ 	.word	0x00000008


	//----- nvinfo : EIATTR_FRAME_SIZE
	.align		4
.L_17:
        /*006c*/ 	.byte	0x04, 0x11
        /*006e*/ 	.short	(.L_19 - .L_18)
	.align		4
.L_18:
        /*0070*/ 	.word	index@(set_val_i16)
        /*0074*/ 	.word	0x00000000


	//----- nvinfo : EIATTR_REGCOUNT
	.align		4
.L_19:
        /*0078*/ 	.byte	0x04, 0x2f
        /*007a*/ 	.short	(.L_21 - .L_20)
	.align		4
.L_20:
        /*007c*/ 	.word	index@(set_val_i8)
        /*0080*/ 	.word	0x00000008


	//----- nvinfo : EIATTR_FRAME_SIZE
	.align		4
.L_21:
        /*0084*/ 	.byte	0x04, 0x11
        /*0086*/ 	.short	(.L_23 - .L_22)
	.align		4
.L_22:
        /*0088*/ 	.word	index@(set_val_i8)
        /*008c*/ 	.word	0x00000000


	//----- nvinfo : EIATTR_REGCOUNT
	.align		4
.L_23:
        /*0090*/ 	.byte	0x04, 0x2f
        /*0092*/ 	.short	(.L_25 - .L_24)
	.align		4
.L_24:
        /*0094*/ 	.word	index@(set_val_u32)
        /*0098*/ 	.word	0x00000008


	//----- nvinfo : EIATTR_FRAME_SIZE
	.align		4
.L_25:
        /*009c*/ 	.byte	0x04, 0x11
        /*009e*/ 	.short	(.L_27 - .L_26)
	.align		4
.L_26:
        /*00a0*/ 	.word	index@(set_val_u32)
        /*00a4*/ 	.word	0x00000000


	//----- nvinfo : EIATTR_REGCOUNT
	.align		4
.L_27:
        /*00a8*/ 	.byte	0x04, 0x2f
        /*00aa*/ 	.short	(.L_29 - .L_28)
	.align		4
.L_28:
        /*00ac*/ 	.word	index@(set_val_u64)
        /*00b0*/ 	.word	0x00000008


	//----- nvinfo : EIATTR_FRAME_SIZE
	.align		4
.L_29:
        /*00b4*/ 	.byte	0x04, 0x11
        /*00b6*/ 	.short	(.L_31 - .L_30)
	.align		4
.L_30:
        /*00b8*/ 	.word	index@(set_val_u64)
        /*00bc*/ 	.word	0x00000000


	//----- nvinfo : EIATTR_REGCOUNT
	.align		4
.L_31:
        /*00c0*/ 	.byte	0x04, 0x2f
        /*00c2*/ 	.short	(.L_33 - .L_32)
	.align		4
.L_32:
        /*00c4*/ 	.word	index@(set_val_u16)
        /*00c8*/ 	.word	0x00000008


	//----- nvinfo : EIATTR_FRAME_SIZE
	.align		4
.L_33:
        /*00cc*/ 	.byte	0x04, 0x11
        /*00ce*/ 	.short	(.L_35 - .L_34)
	.align		4
.L_34:
        /*00d0*/ 	.word	index@(set_val_u16)
        /*00d4*/ 	.word	0x00000000


	//----- nvinfo : EIATTR_REGCOUNT
	.align		4
.L_35:
        /*00d8*/ 	.byte	0x04, 0x2f
        /*00da*/ 	.short	(.L_37 - .L_36)
	.align		4
.L_36:
        /*00dc*/ 	.word	index@(set_val_u8)
        /*00e0*/ 	.word	0x00000008


	//----- nvinfo : EIATTR_FRAME_SIZE
	.align		4
.L_37:
        /*00e4*/ 	.byte	0x04, 0x11
        /*00e6*/ 	.short	(.L_39 - .L_38)
	.align		4
.L_38:
        /*00e8*/ 	.word	index@(set_val_u8)
        /*00ec*/ 	.word	0x00000000


	//----- nvinfo : EIATTR_REGCOUNT
	.align		4
.L_39:
        /*00f0*/ 	.byte	0x04, 0x2f
        /*00f2*/ 	.short	(.L_41 - .L_40)
	.align		4
.L_40:
        /*00f4*/ 	.word	index@(set_val_bool)
        /*00f8*/ 	.word	0x00000008


	//----- nvinfo : EIATTR_FRAME_SIZE
	.align		4
.L_41:
        /*00fc*/ 	.byte	0x04, 0x11
        /*00fe*/ 	.short	(.L_43 - .L_42)
	.align		4
.L_42:
        /*0100*/ 	.word	index@(set_val_bool)
        /*0104*/ 	.word	0x00000000


	//----- nvinfo : EIATTR_REGCOUNT
	.align		4
.L_43:
        /*0108*/ 	.byte	0x04, 0x2f
        /*010a*/ 	.short	(.L_45 - .L_44)
	.align		4
.L_44:
        /*010c*/ 	.word	index@(set_val_bfloat16)
        /*0110*/ 	.word	0x00000008


	//----- nvinfo : EIATTR_FRAME_SIZE
	.align		4
.L_45:
        /*0114*/ 	.byte	0x04, 0x11
        /*0116*/ 	.short	(.L_47 - .L_46)
	.align		4
.L_46:
        /*0118*/ 	.word	index@(set_val_bfloat16)
        /*011c*/ 	.word	0x00000000


	//----- nvinfo : EIATTR_REGCOUNT
	.align		4
.L_47:
        /*0120*/ 	.byte	0x04, 0x2f
        /*0122*/ 	.short	(.L_49 - .L_48)
	.align		4
.L_48:
        /*0124*/ 	.word	index@(set_val_half)
        /*0128*/ 	.word	0x00000008


	//----- nvinfo : EIATTR_FRAME_SIZE
	.align		4
.L_49:
        /*012c*/ 	.byte	0x04, 0x11
        /*012e*/ 	.short	(.L_51 - .L_50)
	.align		4
.L_50:
        /*0130*/ 	.word	index@(set_val_half)
        /*0134*/ 	.word	0x00000000


	//----- nvinfo : EIATTR_MIN_STACK_SIZE
	.align		4
.L_51:
        /*0138*/ 	.byte	0x04, 0x12
        /*013a*/ 	.short	(.L_53 - .L_52)
	.align		4
.L_52:
        /*013c*/ 	.word	index@(set_val_half)
        /*0140*/ 	.word	0x00000000


	//----- nvinfo : EIATTR_MIN_STACK_SIZE
	.align		4
.L_53:
        /*0144*/ 	.byte	0x04, 0x12
        /*0146*/ 	.short	(.L_55 - .L_54)
	.align		4
.L_54:
        /*0148*/ 	.word	index@(set_val_bfloat16)
        /*014c*/ 	.word	0x00000000


	//----- nvinfo : EIATTR_MIN_STACK_SIZE
	.align		4
.L_55:
        /*0150*/ 	.byte	0x04, 0x12
        /*0152*/ 	.short	(.L_57 - .L_56)
	.align		4
.L_56:
        /*0154*/ 	.word	index@(set_val_bool)
        /*0158*/ 	.word	0x00000000


	//----- nvinfo : EIATTR_MIN_STACK_SIZE
	.align		4
.L_57:
        /*015c*/ 	.byte	0x04, 0x12
        /*015e*/ 	.short	(.L_59 - .L_58)
	.align		4
.L_58:
        /*0160*/ 	.word	index@(set_val_u8)
        /*0164*/ 	.word	0x00000000


	//----- nvinfo : EIATTR_MIN_STACK_SIZE
	.align		4
.L_59:
        /*0168*/ 	.byte	0x04, 0x12
        /*016a*/ 	.short	(.L_61 - .L_60)
	.align		4
.L_60:
        /*016c*/ 	.word	index@(set_val_u16)
        /*0170*/ 	.word	0x00000000


	//----- nvinfo : EIATTR_MIN_STACK_SIZE
	.align		4
.L_61:
        /*0174*/ 	.byte	0x04, 0x12
        /*0176*/ 	.short	(.L_63 - .L_62)
	.align		4
.L_62:
        /*0178*/ 	.word	index@(set_val_u64)
        /*017c*/ 	.word	0x00000000


	//----- nvinfo : EIATTR_MIN_STACK_SIZE
	.align		4
.L_63:
        /*0180*/ 	.byte	0x04, 0x12
        /*0182*/ 	.short	(.L_65 - .L_64)
	.align		4
.L_64:
        /*0184*/ 	.word	index@(set_val_u32)
        /*0188*/ 	.word	0x00000000


	//----- nvinfo : EIATTR_MIN_STACK_SIZE
	.align		4
.L_65:
        /*018c*/ 	.byte	0x04, 0x12
        /*018e*/ 	.short	(.L_67 - .L_66)
	.align		4
.L_66:
        /*0190*/ 	.word	index@(set_val_i8)
        /*0194*/ 	.word	0x00000000


	//----- nvinfo : EIATTR_MIN_STACK_SIZE
	.align		4
.L_67:
        /*0198*/ 	.byte	0x04, 0x12
        /*019a*/ 	.short	(.L_69 - .L_68)
	.align		4
.L_68:
        /*019c*/ 	.word	index@(set_val_i16)
        /*01a0*/ 	.word	0x00000000


	//----- nvinfo : EIATTR_MIN_STACK_SIZE
	.align		4
.L_69:
        /*01a4*/ 	.byte	0x04, 0x12
        /*01a6*/ 	.short	(.L_71 - .L_70)
	.align		4
.L_70:
        /*01a8*/ 	.word	index@(set_val_i64)
        /*01ac*/ 	.word	0x00000000


	//----- nvinfo : EIATTR_MIN_STACK_SIZE
	.align		4
.L_71:
        /*01b0*/ 	.byte	0x04, 0x12
        /*01b2*/ 	.short	(.L_73 - .L_72)
	.align		4
.L_72:
        /*01b4*/ 	.word	index@(set_val_i32)
        /*01b8*/ 	.word	0x00000000


	//----- nvinfo : EIATTR_MIN_STACK_SIZE
	.align		4
.L_73:
        /*01bc*/ 	.byte	0x04, 0x12
        /*01be*/ 	.short	(.L_75 - .L_74)
	.align		4
.L_74:
        /*01c0*/ 	.word	index@(set_val_f64)
        /*01c4*/ 	.word	0x00000000


	//----- nvinfo : EIATTR_MIN_STACK_SIZE
	.align		4
.L_75:
        /*01c8*/ 	.byte	0x04, 0x12
        /*01ca*/ 	.short	(.L_77 - .L_76)
	.align		4
.L_76:
        /*01cc*/ 	.word	index@(set_val_f32)
        /*01d0*/ 	.word	0x00000000
.L_77:


//--------------------- .nv.compat                --------------------------
	.section	.nv.compat,"",@"SHT_CUDA_COMPAT_INFO"
	.align	4
        /*0000*/ 	.byte	0x02, 0x09, 0x00, 0x00, 0x02, 0x02, 0x01, 0x00, 0x02, 0x05, 0x05, 0x00, 0x03, 0x07, 0x01, 0x01
        /*0010*/ 	.byte	0x02, 0x03, 0x00, 0x00, 0x02, 0x06, 0x01, 0x00, 0x04, 0x0b, 0x08, 0x00, 0x09, 0x00, 0x00, 0x00
        /*0020*/ 	.byte	0x00, 0x00, 0x00, 0x00


//--------------------- .nv.info.set_val_half     --------------------------
	.section	.nv.info.set_val_half,"",@"SHT_CUDA_INFO"
	.sectionflags	@""
	.align	4


	//----- nvinfo : EIATTR_CUDA_API_VERSION
	.align		4
        /*0000*/ 	.byte	0x04, 0x37
        /*0002*/ 	.short	(.L_79 - .L_78)
.L_78:
        /*0004*/ 	.word	0x00000082


	//----- nvinfo : EIATTR_KPARAM_INFO
	.align		4
.L_79:
        /*0008*/ 	.byte	0x04, 0x17
        /*000a*/ 	.short	(.L_81 - .L_80)
.L_80:
        /*000c*/ 	.word	0x00000000
        /*0010*/ 	.short	0x0002
        /*0012*/ 	.short	0x0010
        /*0014*/ 	.byte	0x00, 0xf0, 0x21, 0x00


	//----- nvinfo : EIATTR_KPARAM_INFO
	.align		4
.L_81:
        /*0018*/ 	.byte	0x04, 0x17
        /*001a*/ 	.short	(.L_83 - .L_82)
.L_82:
        /*001c*/ 	.word	0x00000000
        /*0020*/ 	.short	0x0001
        /*0022*/ 	.short	0x0008
        /*0024*/ 	.byte	0x00, 0xf0, 0x09, 0x00


	//----- nvinfo : EIATTR_KPARAM_INFO
	.align		4
.L_83:
        /*0028*/ 	.byte	0x04, 0x17
        /*002a*/ 	.short	(.L_85 - .L_84)
.L_84:
        /*002c*/ 	.word	0x00000000
        /*0030*/ 	.short	0x0000
        /*0032*/ 	.short	0x0000
        /*0034*/ 	.byte	0x00, 0xf5, 0x21, 0x00


	//----- nvinfo : EIATTR_SPARSE_MMA_MASK
	.align		4
.L_85:
        /*0038*/ 	.byte	0x03, 0x50
        /*003a*/ 	.short	0x0000


	//----- nvinfo : EIATTR_MAXREG_COUNT
	.align		4
        /*003c*/ 	.byte	0x03, 0x1b
        /*003e*/ 	.short	0x00ff


	//----- nvinfo : EIATTR_MERCURY_ISA_VERSION
	.align		4
        /*0040*/ 	.byte	0x03, 0x5f
        /*0042*/ 	.short	0x0101


	//----- nvinfo : EIATTR_VRC_CTA_INIT_COUNT
	.align		4
        /*0044*/ 	.byte	0x02, 0x4a
	.zero		1
	.zero		1


	//----- nvinfo : EIATTR_EXIT_INSTR_OFFSETS
	.align		4
        /*0048*/ 	.byte	0x04, 0x1c
        /*004a*/ 	.short	(.L_87 - .L_86)


	//   ....[0]....
.L_86:
        /*004c*/ 	.word	0x00000090


	//   ....[1]....
        /*0050*/ 	.word	0x00000100


	//----- nvinfo : EIATTR_CBANK_PARAM_SIZE
	.align		4
.L_87:
        /*0054*/ 	.byte	0x03, 0x19
        /*0056*/ 	.short	0x0018


	//----- nvinfo : EIATTR_PARAM_CBANK
	.align		4
        /*0058*/ 	.byte	0x04, 0x0a
        /*005a*/ 	.short	(.L_89 - .L_88)
	.align		4
.L_88:
        /*005c*/ 	.word	index@(.nv.constant0.set_val_half)
        /*0060*/ 	.short	0x0380
        /*0062*/ 	.short	0x0018


	//----- nvinfo : EIATTR_SW_WAR
	.align		4
.L_89:
        /*0064*/ 	.byte	0x04, 0x36
        /*0066*/ 	.short	(.L_91 - .L_90)
.L_90:
        /*0068*/ 	.word	0x00000008
.L_91:


//--------------------- .nv.info.set_val_bfloat16 --------------------------
	.section	.nv.info.set_val_bfloat16,"",@"SHT_CUDA_INFO"
	.sectionflags	@""
	.align	4


	//----- nvinfo : EIATTR_CUDA_API_VERSION
	.align		4
        /*0000*/ 	.byte	0x04, 0x37
        /*0002*/ 	.short	(.L_93 - .L_92)
.L_92:
        /*0004*/ 	.word	0x00000082


	//----- nvinfo : EIATTR_KPARAM_INFO
	.align		4
.L_93:
        /*0008*/ 	.byte	0x04, 0x17
        /*000a*/ 	.short	(.L_95 - .L_94)
.L_94:
        /*000c*/ 	.word	0x00000000
        /*0010*/ 	.short	0x0002
        /*0012*/ 	.short	0x0010
        /*0014*/ 	.byte	0x00, 0xf0, 0x21, 0x00


	//----- nvinfo : EIATTR_KPARAM_INFO
	.align		4
.L_95:
        /*0018*/ 	.byte	0x04, 0x17
        /*001a*/ 	.short	(.L_97 - .L_96)
.L_96:
        /*001c*/ 	.word	0x00000000
        /*0020*/ 	.short	0x0001
        /*0022*/ 	.short	0x0008
        /*0024*/ 	.byte	0x00, 0xf0, 0x09, 0x00


	//----- nvinfo : EIATTR_KPARAM_INFO
	.align		4
.L_97:
        /*0028*/ 	.byte	0x04, 0x17
        /*002a*/ 	.short	(.L_99 - .L_98)
.L_98:
        /*002c*/ 	.word	0x00000000
        /*0030*/ 	.short	0x0000
        /*0032*/ 	.short	0x0000
        /*0034*/ 	.byte	0x00, 0xf5, 0x21, 0x00


	//----- nvinfo : EIATTR_SPARSE_MMA_MASK
	.align		4
.L_99:
        /*0038*/ 	.byte	0x03, 0x50
        /*003a*/ 	.short	0x0000


	//----- nvinfo : EIATTR_MAXREG_COUNT
	.align		4
        /*003c*/ 	.byte	0x03, 0x1b
        /*003e*/ 	.short	0x00ff


	//----- nvinfo : EIATTR_MERCURY_ISA_VERSION
	.align		4
        /*0040*/ 	.byte	0x03, 0x5f
        /*0042*/ 	.short	0x0101


	//----- nvinfo : EIATTR_VRC_CTA_INIT_COUNT
	.align		4
        /*0044*/ 	.byte	0x02, 0x4a
	.zero		1
	.zero		1


	//----- nvinfo : EIATTR_EXIT_INSTR_OFFSETS
	.align		4
        /*0048*/ 	.byte	0x04, 0x1c
        /*004a*/ 	.short	(.L_101 - .L_100)


	//   ....[0]....
.L_100:
        /*004c*/ 	.word	0x00000090


	//   ....[1]....
        /*0050*/ 	.word	0x00000100


	//----- nvinfo : EIATTR_CBANK_PARAM_SIZE
	.align		4
.L_101:
        /*0054*/ 	.byte	0x03, 0x19
        /*0056*/ 	.short	0x0018


	//----- nvinfo : EIATTR_PARAM_CBANK
	.align		4
        /*0058*/ 	.byte	0x04, 0x0a
        /*005a*/ 	.short	(.L_103 - .L_102)
	.align		4
.L_102:
        /*005c*/ 	.word	index@(.nv.constant0.set_val_bfloat16)
        /*0060*/ 	.short	0x0380
        /*0062*/ 	.short	0x0018


	//----- nvinfo : EIATTR_SW_WAR
	.align		4
.L_103:
        /*0064*/ 	.byte	0x04, 0x36
        /*0066*/ 	.short	(.L_105 - .L_104)
.L_104:
        /*0068*/ 	.word	0x00000008
.L_105:


//--------------------- .nv.info.set_val_bool     --------------------------
	.section	.nv.info.set_val_bool,"",@"SHT_CUDA_INFO"
	.sectionflags	@""
	.align	4


	//----- nvinfo : EIATTR_CUDA_API_VERSION
	.align		4
        /*0000*/ 	.byte	0x04, 0x37
        /*0002*/ 	.short	(.L_107 - .L_106)
.L_106:
        /*0004*/ 	.word	0x00000082


	//----- nvinfo : EIATTR_KPARAM_INFO
	.align		4
.L_107:
        /*0008*/ 	.byte	0x04, 0x17
        /*000a*/ 	.short	(.L_109 - .L_108)
.L_108:
        /*000c*/ 	.word	0x00000000
        /*0010*/ 	.short	0x0002
        /*0012*/ 	.short	0x0010
        /*0014*/ 	.byte	0x00, 0xf0, 0x21, 0x00


	//----- nvinfo : EIATTR_KPARAM_INFO
	.align		4
.L_109:
        /*0018*/ 	.byte	0x04, 0x17
        /*001a*/ 	.short	(.L_111 - .L_110)
.L_110:
        /*001c*/ 	.word	0x00000000
        /*0020*/ 	.short	0x0001
        /*0022*/ 	.short	0x0008
        /*0024*/ 	.byte	0x00, 0xf0, 0x05, 0x00


	//----- nvinfo : EIATTR_KPARAM_INFO
	.align		4
.L_111:
        /*0028*/ 	.byte	0x04, 0x17
        /*002a*/ 	.short	(.L_113 - .L_112)
.L_112:
        /*002c*/ 	.word	0x00000000
        /*0030*/ 	.short	0x0000
        /*0032*/ 	.short	0x0000
        /*0034*/ 	.byte	0x00, 0xf5, 0x21, 0x00


	//----- nvinfo : EIATTR_SPARSE_MMA_MASK
	.align		4
.L_113:
        /*0038*/ 	.byte	0x03, 0x50
        /*003a*/ 	.short	0x0000


	//----- nvinfo : EIATTR_MAXREG_COUNT
	.align		4
        /*003c*/ 	.byte	0x03, 0x1b
        /*003e*/ 	.short	0x00ff


	//----- nvinfo : EIATTR_MERCURY_ISA_VERSION
	.align		4
        /*0040*/ 	.byte	0x03, 0x5f
        /*0042*/ 	.short	0x0101


	//----- nvinfo : EIATTR_VRC_CTA_INIT_COUNT
	.align		4
        /*0044*/ 	.byte	0x02, 0x4a
	.zero		1
	.zero		1


	//----- nvinfo : EIATTR_EXIT_INSTR_OFFSETS
	.align		4
        /*0048*/ 	.byte	0x04, 0x1c
        /*004a*/ 	.short	(.L_115 - .L_114)


	//   ....[0]....
.L_114:
        /*004c*/ 	.word	0x00000090


	//   ....[1]....
        /*0050*/ 	.word	0x00000120


	//----- nvinfo : EIATTR_CBANK_PARAM_SIZE
	.align		4
.L_115:
        /*0054*/ 	.byte	0x03, 0x19
        /*0056*/ 	.short	0x0018


	//----- nvinfo : EIATTR_PARAM_CBANK
	.align		4
        /*0058*/ 	.byte	0x04, 0x0a
        /*005a*/ 	.short	(.L_117 - .L_116)
	.align		4
.L_116:
        /*005c*/ 	.word	index@(.nv.constant0.set_val_bool)
        /*0060*/ 	.short	0x0380
        /*0062*/ 	.short	0x0018


	//----- nvinfo : EIATTR_SW_WAR
	.align		4
.L_117:
        /*0064*/ 	.byte	0x04, 0x36
        /*0066*/ 	.short	(.L_119 - .L_118)
.L_118:
        /*0068*/ 	.word	0x00000008
.L_119:


//--------------------- .nv.info.set_val_u8       --------------------------
	.section	.nv.info.set_val_u8,"",@"SHT_CUDA_INFO"
	.sectionflags	@""
	.align	4


	//----- nvinfo : EIATTR_CUDA_API_VERSION
	.align		4
        /*0000*/ 	.byte	0x04, 0x37
        /*0002*/ 	.short	(.L_121 - .L_120)
.L_120:
        /*0004*/ 	.word	0x00000082


	//----- nvinfo : EIATTR_KPARAM_INFO
	.align		4
.L_121:
        /*0008*/ 	.byte	0x04, 0x17
        /*000a*/ 	.short	(.L_123 - .L_122)
.L_122:
        /*000c*/ 	.word	0x00000000
        /*0010*/ 	.short	0x0002
        /*0012*/ 	.short	0x0010
        /*0014*/ 	.byte	0x00, 0xf0, 0x21, 0x00


	//----- nvinfo : EIATTR_KPARAM_INFO
	.align		4
.L_123:
        /*0018*/ 	.byte	0x04, 0x17
        /*001a*/ 	.short	(.L_125 - .L_124)
.L_124:
        /*001c*/ 	.word	0x00000000
        /*0020*/ 	.short	0x0001
        /*0022*/ 	.short	0x0008
        /*0024*/ 	.byte	0x00, 0xf0, 0x05, 0x00


	//----- nvinfo : EIATTR_KPARAM_INFO
	.align		4
.L_125:
        /*0028*/ 	.byte	0x04, 0x17
        /*002a*/ 	.short	(.L_127 - .L_126)
.L_126:
        /*002c*/ 	.word	0x00000000
        /*0030*/ 	.short	0x0000
        /*0032*/ 	.short	0x0000
        /*0034*/ 	.byte	0x00, 0xf5, 0x21, 0x00


	//----- nvinfo : EIATTR_SPARSE_MMA_MASK
	.align		4
.L_127:
        /*0038*/ 	.byte	0x03, 0x50
        /*003a*/ 	.short	0x0000


	//----- nvinfo : EIATTR_MAXREG_COUNT
	.align		4
        /*003c*/ 	.byte	0x03, 0x1b
        /*003e*/ 	.short	0x00ff


	//----- nvinfo : EIATTR_MERCURY_ISA_VERSION
	.align		4
        /*0040*/ 	.byte	0x03, 0x5f
        /*0042*/ 	.short	0x0101


	//----- nvinfo : EIATTR_VRC_CTA_INIT_COUNT
	.align		4
        /*0044*/ 	.byte	0x02, 0x4a
	.zero		1
	.zero		1


	//----- nvinfo : EIATTR_EXIT_INSTR_OFFSETS
	.align		4
        /*0048*/ 	.byte	0x04, 0x1c
        /*004a*/ 	.short	(.L_129 - .L_128)


	//   ....[0]....
.L_128:
        /*004c*/ 	.word	0x00000090


	//   ....[1]....
        /*0050*/ 	.word	0x00000100


	//----- nvinfo : EIATTR_CBANK_PARAM_SIZE
	.align		4
.L_129:
        /*0054*/ 	.byte	0x03, 0x19
        /*0056*/ 	.short	0x0018


	//----- nvinfo : EIATTR_PARAM_CBANK
	.align		4
        /*0058*/ 	.byte	0x04, 0x0a
        /*005a*/ 	.short	(.L_131 - .L_130)
	.align		4
.L_130:
        /*005c*/ 	.word	index@(.nv.constant0.set_val_u8)
        /*0060*/ 	.short	0x0380
        /*0062*/ 	.short	0x0018


	//----- nvinfo : EIATTR_SW_WAR
	.align		4
.L_131:
        /*0064*/ 	.byte	0x04, 0x36
        /*0066*/ 	.short	(.L_133 - .L_132)
.L_132:
        /*0068*/ 	.word	0x00000008
.L_133:


//--------------------- .nv.info.set_val_u16      --------------------------
	.section	.nv.info.set_val_u16,"",@"SHT_CUDA_INFO"
	.sectionflags	@""
	.align	4


	//----- nvinfo : EIATTR_CUDA_API_VERSION
	.align		4
        /*0000*/ 	.byte	0x04, 0x37
        /*0002*/ 	.short	(.L_135 - .L_134)
.L_134:
        /*0004*/ 	.word	0x00000082


	//----- nvinfo : EIATTR_KPARAM_INFO
	.align		4
.L_135:
        /*0008*/ 	.byte	0x04, 0x17
        /*000a*/ 	.short	(.L_137 - .L_136)
.L_136:
        /*000c*/ 	.word	0x00000000
        /*0010*/ 	.short	0x0002
        /*0012*/ 	.short	0x0010
        /*0014*/ 	.byte	0x00, 0xf0, 0x21, 0x00


	//----- nvinfo : EIATTR_KPARAM_INFO
	.align		4
.L_137:
        /*0018*/ 	.byte	0x04, 0x17
        /*001a*/ 	.short	(.L_139 - .L_138)
.L_138:
        /*001c*/ 	.word	0x00000000
        /*0020*/ 	.short	0x0001
        /*0022*/ 	.short	0x0008
        /*0024*/ 	.byte	0x00, 0xf0, 0x09, 0x00


	//----- nvinfo : EIATTR_KPARAM_INFO
	.align		4
.L_139:
        /*0028*/ 	.byte	0x04, 0x17
        /*002a*/ 	.short	(.L_141 - .L_140)
.L_140:
        /*002c*/ 	.word	0x00000000
        /*0030*/ 	.short	0x0000
        /*0032*/ 	.short	0x0000
        /*0034*/ 	.byte	0x00, 0xf5, 0x21, 0x00


	//----- nvinfo : EIATTR_SPARSE_MMA_MASK
	.align		4
.L_141:
        /*0038*/ 	.byte	0x03, 0x50
        /*003a*/ 	.short	0x0000


	//----- nvinfo : EIATTR_MAXREG_COUNT
	.align		4
        /*003c*/ 	.byte	0x03, 0x1b
        /*003e*/ 	.short	0x00ff


	//----- nvinfo : EIATTR_MERCURY_ISA_VERSION
	.align		4
        /*0040*/ 	.byte	0x03, 0x5f
        /*0042*/ 	.short	0x0101


	//----- nvinfo : EIATTR_VRC_CTA_INIT_COUNT
	.align		4
        /*0044*/ 	.byte	0x02, 0x4a
	.zero		1
	.zero		1


	//----- nvinfo : EIATTR_EXIT_INSTR_OFFSETS
	.align		4
        /*0048*/ 	.byte	0x04, 0x1c
        /*004a*/ 	.short	(.L_143 - .L_142)


	//   ....[0]....
.L_142:
        /*004c*/ 	.word	0x00000090


	//   ....[1]....
        /*0050*/ 	.word	0x00000100


	//----- nvinfo : EIATTR_CBANK_PARAM_SIZE
	.align		4
.L_143:
        /*0054*/ 	.byte	0x03, 0x19
        /*0056*/ 	.short	0x0018


	//----- nvinfo : EIATTR_PARAM_CBANK
	.align		4
        /*0058*/ 	.byte	0x04, 0x0a
        /*005a*/ 	.short	(.L_145 - .L_144)
	.align		4
.L_144:
        /*005c*/ 	.word	index@(.nv.constant0.set_val_u16)
        /*0060*/ 	.short	0x0380
        /*0062*/ 	.short	0x0018


	//----- nvinfo : EIATTR_SW_WAR
	.align		4
.L_145:
        /*0064*/ 	.byte	0x04, 0x36
        /*0066*/ 	.short	(.L_147 - .L_146)
.L_146:
        /*0068*/ 	.word	0x00000008
.L_147:


//--------------------- .nv.info.set_val_u64      --------------------------
	.section	.nv.info.set_val_u64,"",@"SHT_CUDA_INFO"
	.sectionflags	@""
	.align	4


	//----- nvinfo : EIATTR_CUDA_API_VERSION
	.align		4
        /*0000*/ 	.byte	0x04, 0x37
        /*0002*/ 	.short	(.L_149 - .L_148)
.L_148:
        /*0004*/ 	.word	0x00000082


	//----- nvinfo : EIATTR_KPARAM_INFO
	.align		4
.L_149:
        /*0008*/ 	.byte	0x04, 0x17
        /*000a*/ 	.short	(.L_151 - .L_150)
.L_150:
        /*000c*/ 	.word	0x00000000
        /*0010*/ 	.short	0x0002
        /*0012*/ 	.short	0x0010
        /*0014*/ 	.byte	0x00, 0xf0, 0x21, 0x00


	//----- nvinfo : EIATTR_KPARAM_INFO
	.align		4
.L_151:
        /*0018*/ 	.byte	0x04, 0x17
        /*001a*/ 	.short	(.L_153 - .L_152)
.L_152:
        /*001c*/ 	.word	0x00000000
        /*0020*/ 	.short	0x0001
        /*0022*/ 	.short	0x0008
        /*0024*/ 	.byte	0x00, 0xf0, 0x21, 0x00


	//----- nvinfo : EIATTR_KPARAM_INFO
	.align		4
.L_153:
        /*0028*/ 	.byte	0x04, 0x17
        /*002a*/ 	.short	(.L_155 - .L_154)
.L_154:
        /*002c*/ 	.word	0x00000000
        /*0030*/ 	.short	0x0000
        /*0032*/ 	.short	0x0000
        /*0034*/ 	.byte	0x00, 0xf5, 0x21, 0x00


	//----- nvinfo : EIATTR_SPARSE_MMA_MASK
	.align		4
.L_155:
        /*0038*/ 	.byte	0x03, 0x50
        /*003a*/ 	.short	0x0000


	//----- nvinfo : EIATTR_MAXREG_COUNT
	.align		4
        /*003c*/ 	.byte	0x03, 0x1b
        /*003e*/ 	.short	0x00ff


	//----- nvinfo : EIATTR_MERCURY_ISA_VERSION
	.align		4
        /*0040*/ 	.byte	0x03, 0x5f
        /*0042*/ 	.short	0x0101


	//----- nvinfo : EIATTR_VRC_CTA_INIT_COUNT
	.align		4
        /*0044*/ 	.byte	0x02, 0x4a
	.zero		1
	.zero		1


	//----- nvinfo : EIATTR_EXIT_INSTR_OFFSETS
	.align		4
        /*0048*/ 	.byte	0x04, 0x1c
        /*004a*/ 	.short	(.L_157 - .L_156)


	//   ....[0]....
.L_156:
        /*004c*/ 	.word	0x00000090


	//   ....[1]....
        /*0050*/ 	.word	0x00000100


	//----- nvinfo : EIATTR_CBANK_PARAM_SIZE
	.align		4
.L_157:
        /*0054*/ 	.byte	0x03, 0x19
        /*0056*/ 	.short	0x0018


	//----- nvinfo : EIATTR_PARAM_CBANK
	.align		4
        /*0058*/ 	.byte	0x04, 0x0a
        /*005a*/ 	.short	(.L_159 - .L_158)
	.align		4
.L_158:
        /*005c*/ 	.word	index@(.nv.constant0.set_val_u64)
        /*0060*/ 	.short	0x0380
        /*0062*/ 	.short	0x0018


	//----- nvinfo : EIATTR_SW_WAR
	.align		4
.L_159:
        /*0064*/ 	.byte	0x04, 0x36
        /*0066*/ 	.short	(.L_161 - .L_160)
.L_160:
        /*0068*/ 	.word	0x00000008
.L_161:


//--------------------- .nv.info.set_val_u32      --------------------------
	.section	.nv.info.set_val_u32,"",@"SHT_CUDA_INFO"
	.sectionflags	@""
	.align	4


	//----- nvinfo : EIATTR_CUDA_API_VERSION
	.align		4
        /*0000*/ 	.byte	0x04, 0x37
        /*0002*/ 	.short	(.L_163 - .L_162)
.L_162:
        /*0004*/ 	.word	0x00000082


	//----- nvinfo : EIATTR_KPARAM_INFO
	.align		4
.L_163:
        /*0008*/ 	.byte	0x04, 0x17
        /*000a*/ 	.short	(.L_165 - .L_164)
.L_164:
        /*000c*/ 	.word	0x00000000
        /*0010*/ 	.short	0x0002
        /*0012*/ 	.short	0x0010
        /*0014*/ 	.byte	0x00, 0xf0, 0x21, 0x00


	//----- nvinfo : EIATTR_KPARAM_INFO
	.align		4
.L_165:
        /*0018*/ 	.byte	0x04, 0x17
        /*001a*/ 	.short	(.L_167 - .L_166)
.L_166:
        /*001c*/ 	.word	0x00000000
        /*0020*/ 	.short	0x0001
        /*0022*/ 	.short	0x0008
        /*0024*/ 	.byte	0x00, 0xf0, 0x11, 0x00


	//----- nvinfo : EIATTR_KPARAM_INFO
	.align		4
.L_167:
        /*0028*/ 	.byte	0x04, 0x17
        /*002a*/ 	.short	(.L_169 - .L_168)
.L_168:
        /*002c*/ 	.word	0x00000000
        /*0030*/ 	.short	0x0000
        /*0032*/ 	.short	0x0000
        /*0034*/ 	.byte	0x00, 0xf5, 0x21, 0x00


	//----- nvinfo : EIATTR_SPARSE_MMA_MASK
	.align		4
.L_169:
        /*0038*/ 	.byte	0x03, 0x50
        /*003a*/ 	.short	0x0000


	//----- nvinfo : EIATTR_MAXREG_COUNT
	.align		4
        /*003c*/ 	.byte	0x03, 0x1b
        /*003e*/ 	.short	0x00ff


	//----- nvinfo : EIATTR_MERCURY_ISA_VERSION
	.align		4
        /*0040*/ 	.byte	0x03, 0x5f
        /*0042*/ 	.short	0x0101


	//----- nvinfo : EIATTR_VRC_CTA_INIT_COUNT
	.align		4
        /*0044*/ 	.byte	0x02, 0x4a
	.zero		1
	.zero		1


	//----- nvinfo : EIATTR_EXIT_INSTR_OFFSETS
	.align		4
        /*0048*/ 	.byte	0x04, 0x1c
        /*004a*/ 	.short	(.L_171 - .L_170)


	//   ....[0]....
.L_170:
        /*004c*/ 	.word	0x00000090


	//   ....[1]....
        /*0050*/ 	.word	0x00000100


	//----- nvinfo : EIATTR_CBANK_PARAM_SIZE
	.align		4
.L_171:
        /*0054*/ 	.byte	0x03, 0x19
        /*0056*/ 	.short	0x0018


	//----- nvinfo : EIATTR_PARAM_CBANK
	.align		4
        /*0058*/ 	.byte	0x04, 0x0a
        /*005a*/ 	.short	(.L_173 - .L_172)
	.align		4
.L_172:
        /*005c*/ 	.word	index@(.nv.constant0.set_val_u32)
        /*0060*/ 	.short	0x0380
        /*0062*/ 	.short	0x0018


	//----- nvinfo : EIATTR_SW_WAR
	.align		4
.L_173:
        /*0064*/ 	.byte	0x04, 0x36
        /*0066*/ 	.short	(.L_175 - .L_174)
.L_174:
        /*0068*/ 	.word	0x00000008
.L_175:


//--------------------- .nv.info.set_val_i8       --------------------------
	.section	.nv.info.set_val_i8,"",@"SHT_CUDA_INFO"
	.sectionflags	@""
	.align	4


	//----- nvinfo : EIATTR_CUDA_API_VERSION
	.align		4
        /*0000*/ 	.byte	0x04, 0x37
        /*0002*/ 	.short	(.L_177 - .L_176)
.L_176:
        /*0004*/ 	.word	0x00000082


	//----- nvinfo : EIATTR_KPARAM_INFO
	.align		4
.L_177:
        /*0008*/ 	.byte	0x04, 0x17
        /*000a*/ 	.short	(.L_179 - .L_178)
.L_178:
        /*000c*/ 	.word	0x00000000
        /*0010*/ 	.short	0x0002
        /*0012*/ 	.short	0x0010
        /*0014*/ 	.byte	0x00, 0xf0, 0x21, 0x00


	//----- nvinfo : EIATTR_KPARAM_INFO
	.align		4
.L_179:
        /*0018*/ 	.byte	0x04, 0x17
        /*001a*/ 	.short	(.L_181 - .L_180)
.L_180:
        /*001c*/ 	.word	0x00000000
        /*0020*/ 	.short	0x0001
        /*0022*/ 	.short	0x0008
        /*0024*/ 	.byte	0x00, 0xf0, 0x05, 0x00


	//----- nvinfo : EIATTR_KPARAM_INFO
	.align		4
.L_181:
        /*0028*/ 	.byte	0x04, 0x17
        /*002a*/ 	.short	(.L_183 - .L_182)
.L_182:
        /*002c*/ 	.word	0x00000000
        /*0030*/ 	.short	0x0000
        /*0032*/ 	.short	0x0000
        /*0034*/ 	.byte	0x00, 0xf5, 0x21, 0x00


	//----- nvinfo : EIATTR_SPARSE_MMA_MASK
	.align		4
.L_183:
        /*0038*/ 	.byte	0x03, 0x50
        /*003a*/ 	.short	0x0000


	//----- nvinfo : EIATTR_MAXREG_COUNT
	.align		4
        /*003c*/ 	.byte	0x03, 0x1b
        /*003e*/ 	.short	0x00ff


	//----- nvinfo : EIATTR_MERCURY_ISA_VERSION
	.align		4
        /*0040*/ 	.byte	0x03, 0x5f
        /*0042*/ 	.short	0x0101


	//----- nvinfo : EIATTR_VRC_CTA_INIT_COUNT
	.align		4
        /*0044*/ 	.byte	0x02, 0x4a
	.zero		1
	.zero		1


	//----- nvinfo : EIATTR_EXIT_INSTR_OFFSETS
	.align		4
        /*0048*/ 	.byte	0x04, 0x1c
        /*004a*/ 	.short	(.L_185 - .L_184)


	//   ....[0]....
.L_184:
        /*004c*/ 	.word	0x00000090


	//   ....[1]....
        /*0050*/ 	.word	0x00000120


	//----- nvinfo : EIATTR_CBANK_PARAM_SIZE
	.align		4
.L_185:
        /*0054*/ 	.byte	0x03, 0x19
        /*0056*/ 	.short	0x0018


	//----- nvinfo : EIATTR_PARAM_CBANK
	.align		4
        /*0058*/ 	.byte	0x04, 0x0a
        /*005a*/ 	.short	(.L_187 - .L_186)
	.align		4
.L_186:
        /*005c*/ 	.word	index@(.nv.constant0.set_val_i8)
        /*0060*/ 	.short	0x0380
        /*0062*/ 	.short	0x0018


	//----- nvinfo : EIATTR_SW_WAR
	.align		4
.L_187:
        /*0064*/ 	.byte	0x04, 0x36
        /*0066*/ 	.short	(.L_189 - .L_188)
.L_188:
        /*0068*/ 	.word	0x00000008
.L_189:


//--------------------- .nv.info.set_val_i16      --------------------------
	.section	.nv.info.set_val_i16,"",@"SHT_CUDA_INFO"
	.sectionflags	@""
	.align	4


	//----- nvinfo : EIATTR_CUDA_API_VERSION
	.align		4
        /*0000*/ 	.byte	0x04, 0x37
        /*0002*/ 	.short	(.L_191 - .L_190)
.L_190:
        /*0004*/ 	.word	0x00000082


	//----- nvinfo : EIATTR_KPARAM_INFO
	.align		4
.L_191:
        /*0008*/ 	.byte	0x04, 0x17
        /*000a*/ 	.short	(.L_193 - .L_192)
.L_192:
        /*000c*/ 	.word	0x00000000
        /*0010*/ 	.short	0x0002
        /*0012*/ 	.short	0x0010
        /*0014*/ 	.byte	0x00, 0xf0, 0x21, 0x00


	//----- nvinfo : EIATTR_KPARAM_INFO
	.align		4
.L_193:
        /*0018*/ 	.byte	0x04, 0x17
        /*001a*/ 	.short	(.L_195 - .L_194)
.L_194:
        /*001c*/ 	.word	0x00000000
        /*0020*/ 	.short	0x0001
        /*0022*/ 	.short	0x0008
        /*0024*/ 	.byte	0x00, 0xf0, 0x09, 0x00


	//----- nvinfo : EIATTR_KPARAM_INFO
	.align		4
.L_195:
        /*0028*/ 	.byte	0x04, 0x17
        /*002a*/ 	.short	(.L_197 - .L_196)
.L_196:
        /*002c*/ 	.word	0x00000000
        /*0030*/ 	.short	0x0000
        /*0032*/ 	.short	0x0000
        /*0034*/ 	.byte	0x00, 0xf5, 0x21, 0x00


	//----- nvinfo : EIATTR_SPARSE_MMA_MASK
	.align		4
.L_197:
        /*0038*/ 	.byte	0x03, 0x50
        /*003a*/ 	.short	0x0000


	//----- nvinfo : EIATTR_MAXREG_COUNT
	.align		4
        /*003c*/ 	.byte	0x03, 0x1b
        /*003e*/ 	.short	0x00ff


	//----- nvinfo : EIATTR_MERCURY_ISA_VERSION
	.align		4
        /*0040*/ 	.byte	0x03, 0x5f
        /*0042*/ 	.short	0x0101


	//----- nvinfo : EIATTR_VRC_CTA_INIT_COUNT
	.align		4
        /*0044*/ 	.byte	0x02, 0x4a
	.zero		1
	.zero		1


	//----- nvinfo : EIATTR_EXIT_INSTR_OFFSETS
	.align		4
        /*0048*/ 	.byte	0x04, 0x1c
        /*004a*/ 	.short	(.L_199 - .L_198)


	//   ....[0]....
.L_198:
        /*004c*/ 	.word	0x00000090


	//   ....[1]....
        /*0050*/ 	.word	0x00000100


	//----- nvinfo : EIATTR_CBANK_PARAM_SIZE
	.align		4
.L_199:
        /*0054*/ 	.byte	0x03, 0x19
        /*0056*/ 	.short	0x0018


	//----- nvinfo : EIATTR_PARAM_CBANK
	.align		4
        /*0058*/ 	.byte	0x04, 0x0a
        /*005a*/ 	.short	(.L_201 - .L_200)
	.align		4
.L_200:
        /*005c*/ 	.word	index@(.nv.constant0.set_val_i16)
        /*0060*/ 	.short	0x0380
        /*0062*/ 	.short	0x0018


	//----- nvinfo : EIATTR_SW_WAR
	.align		4
.L_201:
        /*0064*/ 	.byte	0x04, 0x36
        /*0066*/ 	.short	(.L_203 - .L_202)
.L_202:
        /*0068*/ 	.word	0x00000008
.L_203:


//--------------------- .nv.info.set_val_i64      --------------------------
	.section	.nv.info.set_val_i64,"",@"SHT_CUDA_INFO"
	.sectionflags	@""
	.align	4


	//----- nvinfo : EIATTR_CUDA_API_VERSION
	.align		4
        /*0000*/ 	.byte	0x04, 0x37
        /*0002*/ 	.short	(.L_205 - .L_204)
.L_204:
        /*0004*/ 	.word	0x00000082


	//----- nvinfo : EIATTR_KPARAM_INFO
	.align		4
.L_205:
        /*0008*/ 	.byte	0x04, 0x17
        /*000a*/ 	.short	(.L_207 - .L_206)
.L_206:
        /*000c*/ 	.word	0x00000000
        /*0010*/ 	.short	0x0002
        /*0012*/ 	.short	0x0010
        /*0014*/ 	.byte	0x00, 0xf0, 0x21, 0x00


	//----- nvinfo : EIATTR_KPARAM_INFO
	.align		4
.L_207:
        /*0018*/ 	.byte	0x04, 0x17
        /*001a*/ 	.short	(.L_209 - .L_208)
.L_208:
        /*001c*/ 	.word	0x00000000
        /*0020*/ 	.short	0x0001
        /*0022*/ 	.short	0x0008
        /*0024*/ 	.byte	0x00, 0xf0, 0x21, 0x00


	//----- nvinfo : EIATTR_KPARAM_INFO
	.align		4
.L_209:
        /*0028*/ 	.byte	0x04, 0x17
        /*002a*/ 	.short	(.L_211 - .L_210)
.L_210:
        /*002c*/ 	.word	0x00000000
        /*0030*/ 	.short	0x0000
        /*0032*/ 	.short	0x0000
        /*0034*/ 	.byte	0x00, 0xf5, 0x21, 0x00


	//----- nvinfo : EIATTR_SPARSE_MMA_MASK
	.align		4
.L_211:
        /*0038*/ 	.byte	0x03, 0x50
        /*003a*/ 	.short	0x0000


	//----- nvinfo : EIATTR_MAXREG_COUNT
	.align		4
        /*003c*/ 	.byte	0x03, 0x1b
        /*003e*/ 	.short	0x00ff


	//----- nvinfo : EIATTR_MERCURY_ISA_VERSION
	.align		4
        /*0040*/ 	.byte	0x03, 0x5f
        /*0042*/ 	.short	0x0101


	//----- nvinfo : EIATTR_VRC_CTA_INIT_COUNT
	.align		4
        /*0044*/ 	.byte	0x02, 0x4a
	.zero		1
	.zero		1


	//----- nvinfo : EIATTR_EXIT_INSTR_OFFSETS
	.align		4
        /*0048*/ 	.byte	0x04, 0x1c
        /*004a*/ 	.short	(.L_213 - .L_212)


	//   ....[0]....
.L_212:
        /*004c*/ 	.word	0x00000090


	//   ....[1]....
        /*0050*/ 	.word	0x00000100


	//----- nvinfo : EIATTR_CBANK_PARAM_SIZE
	.align		4
.L_213:
        /*0054*/ 	.byte	0x03, 0x19
        /*0056*/ 	.short	0x0018


	//----- nvinfo : EIATTR_PARAM_CBANK
	.align		4
        /*0058*/ 	.byte	0x04, 0x0a
        /*005a*/ 	.short	(.L_215 - .L_214)
	.align		4
.L_214:
        /*005c*/ 	.word	index@(.nv.constant0.set_val_i64)
        /*0060*/ 	.short	0x0380
        /*0062*/ 	.short	0x0018


	//----- nvinfo : EIATTR_SW_WAR
	.align		4
.L_215:
        /*0064*/ 	.byte	0x04, 0x36
        /*0066*/ 	.short	(.L_217 - .L_216)
.L_216:
        /*0068*/ 	.word	0x00000008
.L_217:


//--------------------- .nv.info.set_val_i32      --------------------------
	.section	.nv.info.set_val_i32,"",@"SHT_CUDA_INFO"
	.sectionflags	@""
	.align	4


	//----- nvinfo : EIATTR_CUDA_API_VERSION
	.align		4
        /*0000*/ 	.byte	0x04, 0x37
        /*0002*/ 	.short	(.L_219 - .L_218)
.L_218:
        /*0004*/ 	.word	0x00000082


	//----- nvinfo : EIATTR_KPARAM_INFO
	.align		4
.L_219:
        /*0008*/ 	.byte	0x04, 0x17
        /*000a*/ 	.short	(.L_221 - .L_220)
.L_220:
        /*000c*/ 	.word	0x00000000
        /*0010*/ 	.short	0x0002
        /*0012*/ 	.short	0x0010
        /*0014*/ 	.byte	0x00, 0xf0, 0x21, 0x00


	//----- nvinfo : EIATTR_KPARAM_INFO
	.align		4
.L_221:
        /*0018*/ 	.byte	0x04, 0x17
        /*001a*/ 	.short	(.L_223 - .L_222)
.L_222:
        /*001c*/ 	.word	0x00000000
        /*0020*/ 	.short	0x0001
        /*0022*/ 	.short	0x0008
        /*0024*/ 	.byte	0x00, 0xf0, 0x11, 0x00


	//----- nvinfo : EIATTR_KPARAM_INFO
	.align		4
.L_223:
        /*0028*/ 	.byte	0x04, 0x17
        /*002a*/ 	.short	(.L_225 - .L_224)
.L_224:
        /*002c*/ 	.word	0x00000000
        /*0030*/ 	.short	0x0000
        /*0032*/ 	.short	0x0000
        /*0034*/ 	.byte	0x00, 0xf5, 0x21, 0x00


	//----- nvinfo : EIATTR_SPARSE_MMA_MASK
	.align		4
.L_225:
        /*0038*/ 	.byte	0x03, 0x50
        /*003a*/ 	.short	0x0000


	//----- nvinfo : EIATTR_MAXREG_COUNT
	.align		4
        /*003c*/ 	.byte	0x03, 0x1b
        /*003e*/ 	.short	0x00ff


	//----- nvinfo : EIATTR_MERCURY_ISA_VERSION
	.align		4
        /*0040*/ 	.byte	0x03, 0x5f
        /*0042*/ 	.short	0x0101


	//----- nvinfo : EIATTR_VRC_CTA_INIT_COUNT
	.align		4
        /*0044*/ 	.byte	0x02, 0x4a
	.zero		1
	.zero		1


	//----- nvinfo : EIATTR_EXIT_INSTR_OFFSETS
	.align		4
        /*0048*/ 	.byte	0x04, 0x1c
        /*004a*/ 	.short	(.L_227 - .L_226)


	//   ....[0]....
.L_226:
        /*004c*/ 	.word	0x00000090


	//   ....[1]....
        /*0050*/ 	.word	0x00000100


	//----- nvinfo : EIATTR_CBANK_PARAM_SIZE
	.align		4
.L_227:
        /*0054*/ 	.byte	0x03, 0x19
        /*0056*/ 	.short	0x0018


	//----- nvinfo : EIATTR_PARAM_CBANK
	.align		4
        /*0058*/ 	.byte	0x04, 0x0a
        /*005a*/ 	.short	(.L_229 - .L_228)
	.align		4
.L_228:
        /*005c*/ 	.word	index@(.nv.constant0.set_val_i32)
        /*0060*/ 	.short	0x0380
        /*0062*/ 	.short	0x0018


	//----- nvinfo : EIATTR_SW_WAR
	.align		4
.L_229:
        /*0064*/ 	.byte	0x04, 0x36
        /*0066*/ 	.short	(.L_231 - .L_230)
.L_230:
        /*0068*/ 	.word	0x00000008
.L_231:


//--------------------- .nv.info.set_val_f64      --------------------------
	.section	.nv.info.set_val_f64,"",@"SHT_CUDA_INFO"
	.sectionflags	@""
	.align	4


	//----- nvinfo : EIATTR_CUDA_API_VERSION
	.align		4
        /*0000*/ 	.byte	0x04, 0x37
        /*0002*/ 	.short	(.L_233 - .L_232)
.L_232:
        /*0004*/ 	.word	0x00000082


	//----- nvinfo : EIATTR_KPARAM_INFO
	.align		4
.L_233:
        /*0008*/ 	.byte	0x04, 0x17
        /*000a*/ 	.short	(.L_235 - .L_234)
.L_234:
        /*000c*/ 	.word	0x00000000
        /*0010*/ 	.short	0x0002
        /*0012*/ 	.short	0x0010
        /*0014*/ 	.byte	0x00, 0xf0, 0x21, 0x00


	//----- nvinfo : EIATTR_KPARAM_INFO
	.align		4
.L_235:
        /*0018*/ 	.byte	0x04, 0x17
        /*001a*/ 	.short	(.L_237 - .L_236)
.L_236:
        /*001c*/ 	.word	0x00000000
        /*0020*/ 	.short	0x0001
        /*0022*/ 	.short	0x0008
        /*0024*/ 	.byte	0x00, 0xf0, 0x21, 0x00


	//----- nvinfo : EIATTR_KPARAM_INFO
	.align		4
.L_237:
        /*0028*/ 	.byte	0x04, 0x17
        /*002a*/ 	.short	(.L_239 - .L_238)
.L_238:
        /*002c*/ 	.word	0x00000000
        /*0030*/ 	.short	0x0000
        /*0032*/ 	.short	0x0000
        /*0034*/ 	.byte	0x00, 0xf5, 0x21, 0x00


	//----- nvinfo : EIATTR_SPARSE_MMA_MASK
	.align		4
.L_239:
        /*0038*/ 	.byte	0x03, 0x50
        /*003a*/ 	.short	0x0000


	//----- nvinfo : EIATTR_MAXREG_COUNT
	.align		4
        /*003c*/ 	.byte	0x03, 0x1b
        /*003e*/ 	.short	0x00ff


	//----- nvinfo : EIATTR_MERCURY_ISA_VERSION
	.align		4
        /*0040*/ 	.byte	0x03, 0x5f
        /*0042*/ 	.short	0x0101


	//----- nvinfo : EIATTR_VRC_CTA_INIT_COUNT
	.align		4
        /*0044*/ 	.byte	0x02, 0x4a
	.zero		1
	.zero		1


	//----- nvinfo : EIATTR_EXIT_INSTR_OFFSETS
	.align		4
        /*0048*/ 	.byte	0x04, 0x1c
        /*004a*/ 	.short	(.L_241 - .L_240)


	//   ....[0]....
.L_240:
        /*004c*/ 	.word	0x00000090


	//   ....[1]....
        /*0050*/ 	.word	0x00000100


	//----- nvinfo : EIATTR_CBANK_PARAM_SIZE
	.align		4
.L_241:
        /*0054*/ 	.byte	0x03, 0x19
        /*0056*/ 	.short	0x0018


	//----- nvinfo : EIATTR_PARAM_CBANK
	.align		4
        /*0058*/ 	.byte	0x04, 0x0a
        /*005a*/ 	.short	(.L_243 - .L_242)
	.align		4
.L_242:
        /*005c*/ 	.word	index@(.nv.constant0.set_val_f64)
        /*0060*/ 	.short	0x0380
        /*0062*/ 	.short	0x0018


	//----- nvinfo : EIATTR_SW_WAR
	.align		4
.L_243:
        /*0064*/ 	.byte	0x04, 0x36
        /*0066*/ 	.short	(.L_245 - .L_244)
.L_244:
        /*0068*/ 	.word	0x00000008
.L_245:


//--------------------- .nv.info.set_val_f32      --------------------------
	.section	.nv.info.set_val_f32,"",@"SHT_CUDA_INFO"
	.sectionflags	@""
	.align	4


	//----- nvinfo : EIATTR_CUDA_API_VERSION
	.align		4
        /*0000*/ 	.byte	0x04, 0x37
        /*0002*/ 	.short	(.L_247 - .L_246)
.L_246:
        /*0004*/ 	.word	0x00000082


	//----- nvinfo : EIATTR_KPARAM_INFO
	.align		4
.L_247:
        /*0008*/ 	.byte	0x04, 0x17
        /*000a*/ 	.short	(.L_249 - .L_248)
.L_248:
        /*000c*/ 	.word	0x00000000
        /*0010*/ 	.short	0x0002
        /*0012*/ 	.short	0x0010
        /*0014*/ 	.byte	0x00, 0xf0, 0x21, 0x00


	//----- nvinfo : EIATTR_KPARAM_INFO
	.align		4
.L_249:
        /*0018*/ 	.byte	0x04, 0x17
        /*001a*/ 	.short	(.L_251 - .L_250)
.L_250:
        /*001c*/ 	.word	0x00000000
        /*0020*/ 	.short	0x0001
        /*0022*/ 	.short	0x0008
        /*0024*/ 	.byte	0x00, 0xf0, 0x11, 0x00


	//----- nvinfo : EIATTR_KPARAM_INFO
	.align		4
.L_251:
        /*0028*/ 	.byte	0x04, 0x17
        /*002a*/ 	.short	(.L_253 - .L_252)
.L_252:
        /*002c*/ 	.word	0x00000000
        /*0030*/ 	.short	0x0000
        /*0032*/ 	.short	0x0000
        /*0034*/ 	.byte	0x00, 0xf5, 0x21, 0x00


	//----- nvinfo : EIATTR_SPARSE_MMA_MASK
	.align		4
.L_253:
        /*0038*/ 	.byte	0x03, 0x50
        /*003a*/ 	.short	0x0000


	//----- nvinfo : EIATTR_MAXREG_COUNT
	.align		4
        /*003c*/ 	.byte	0x03, 0x1b
        /*003e*/ 	.short	0x00ff


	//----- nvinfo : EIATTR_MERCURY_ISA_VERSION
	.align		4
        /*0040*/ 	.byte	0x03, 0x5f
        /*0042*/ 	.short	0x0101


	//----- nvinfo : EIATTR_VRC_CTA_INIT_COUNT
	.align		4
        /*0044*/ 	.byte	0x02, 0x4a
	.zero		1
	.zero		1


	//----- nvinfo : EIATTR_EXIT_INSTR_OFFSETS
	.align		4
        /*0048*/ 	.byte	0x04, 0x1c
        /*004a*/ 	.short	(.L_255 - .L_254)


	//   ....[0]....
.L_254:
        /*004c*/ 	.word	0x00000090


	//   ....[1]....
        /*0050*/ 	.word	0x00000100


	//----- nvinfo : EIATTR_CBANK_PARAM_SIZE
	.align		4
.L_255:
        /*0054*/ 	.byte	0x03, 0x19
        /*0056*/ 	.short	0x0018


	//----- nvinfo : EIATTR_PARAM_CBANK
	.align		4
        /*0058*/ 	.byte	0x04, 0x0a
        /*005a*/ 	.short	(.L_257 - .L_256)
	.align		4
.L_256:
        /*005c*/ 	.word	index@(.nv.constant0.set_val_f32)
        /*0060*/ 	.short	0x0380
        /*0062*/ 	.short	0x0018


	//----- nvinfo : EIATTR_SW_WAR
	.align		4
.L_257:
        /*0064*/ 	.byte	0x04, 0x36
        /*0066*/ 	.short	(.L_259 - .L_258)
.L_258:
        /*0068*/ 	.word	0x00000008
.L_259:


//--------------------- .nv.callgraph             --------------------------
	.section	.nv.callgraph,"",@"SHT_CUDA_CALLGRAPH"
	.align	4
	.sectionentsize	8
	.align		4
        /*0000*/ 	.word	0x00000000
	.align		4
        /*0004*/ 	.word	0xffffffff
	.align		4
        /*0008*/ 	.word	0x00000000
	.align		4
        /*000c*/ 	.word	0xfffffffe
	.align		4
        /*0010*/ 	.word	0x00000000
	.align		4
        /*0014*/ 	.word	0xfffffffd
	.align		4
        /*0018*/ 	.word	0x00000000
	.align		4
        /*001c*/ 	.word	0xfffffffc


//--------------------- .text.set_val_half        --------------------------
	.section	.text.set_val_half,"ax",@progbits
	.align	128
        .global         set_val_half
        .type           set_val_half,@function
        .size           set_val_half,(.L_x_13 - set_val_half)
        .other          set_val_half,@"STO_CUDA_ENTRY STV_DEFAULT"
set_val_half:
.text.set_val_half:
[----:B------:R-:W-:Y:S01]  /*0000*/  LDC R1, c[0x0][0x37c] ;  /* 0x0000df00ff017b82 */ /* 0x000fe20000000800 */
[----:B------:R-:W0:Y:S07]  /*0010*/  S2R R3, SR_TID.X ;  /* 0x0000000000037919 */ /* 0x000e2e0000002100 */
[----:B------:R-:W0:Y:S01]  /*0020*/  S2UR UR4, SR_CTAID.X ;  /* 0x00000000000479c3 */ /* 0x000e220000002500 */
[----:B------:R-:W1:Y:S07]  /*0030*/  LDCU.64 UR6, c[0x0][0x390] ;  /* 0x00007200ff0677ac */ /* 0x000e6e0008000a00 */
[----:B------:R-:W0:Y:S02]  /*0040*/  LDC R0, c[0x0][0x360] ;  /* 0x0000d800ff007b82 */ /* 0x000e240000000800 */
[----:B0-----:R-:W-:-:S05]  /*0050*/  IMAD R0, R0, UR4, R3 ;  /* 0x0000000400007c24 */ /* 0x001fca000f8e0203 */
[----:B-1----:R-:W-:Y:S02]  /*0060*/  ISETP.GE.U32.AND P0, PT, R0, UR6, PT ;  /* 0x0000000600007c0c */ /* 0x002fe4000bf06070 */
[----:B------:R-:W-:-:S04]  /*0070*/  SHF.R.S32.HI R3, RZ, 0x1f, R0 ;  /* 0x0000001fff037819 */ /* 0x000fc80000011400 */
[----:B------:R-:W-:-:S13]  /*0080*/  ISETP.GE.U32.AND.EX P0, PT, R3, UR7, PT, P0 ;  /* 0x0000000703007c0c */ /* 0x000fda000bf06100 */
[----:B------:R-:W-:Y:S05]  /*0090*/  @P0 EXIT ;  /* 0x000000000000094d */ /* 0x000fea0003800000 */
[----:B------:R-:W0:Y:S01]  /*00a0*/  LDCU.64 UR6, c[0x0][0x380] ;  /* 0x00007000ff0677ac */ /* 0x000e220008000a00 */
[----:B------:R-:W1:Y:S01]  /*00b0*/  LDC.U16 R5, c[0x0][0x388] ;  /* 0x0000e200ff057b82 */ /* 0x000e620000000400 */
[----:B------:R-:W1:Y:S01]  /*00c0*/  LDCU.64 UR4, c[0x0][0x358] ;  /* 0x00006b00ff0477ac */ /* 0x000e620008000a00 */
[----:B0-----:R-:W-:-:S04]  /*00d0*/  LEA R2, P0, R0, UR6, 0x1 ;  /* 0x0000000600027c11 */ /* 0x001fc8000f8008ff */
[----:B------:R-:W-:-:S05]  /*00e0*/  LEA.HI.X R3, R0, UR7, R3, 0x1, P0 ;  /* 0x0000000700037c11 */ /* 0x000fca00080f0c03 */
[----:B-1----:R-:W-:Y:S01]  /*00f0*/  STG.E.U16 desc[UR4][R2.64], R5 ;  /* 0x0000000502007986 */ /* 0x002fe2000c101504 */
[----:B------:R-:W-:Y:S05]  /*0100*/  EXIT ;  /* 0x000000000000794d */ /* 0x000fea0003800000 */
.L_x_0:
[----:B------:R-:W-:-:S00]  /*0110*/  BRA `(.L_x_0) ;  /* 0xfffffffc00fc7947 */ /* 0x000fc0000383ffff */
[----:B------:R-:W-:-:S00]  /*0120*/  NOP ;  /* 0x0000000000007918 */ /* 0x000fc00000000000 */
        /* <DEDUP_REMOVED lines=13> */
.L_x_13:


//--------------------- .text.set_val_bfloat16    --------------------------
	.section	.text.set_val_bfloat16,"ax",@progbits
	.align	128
        .global         set_val_bfloat16
        .type           set_val_bfloat16,@function
        .size           set_val_bfloat16,(.L_x_14 - set_val_bfloat16)
        .other          set_val_bfloat16,@"STO_CUDA_ENTRY STV_DEFAULT"
set_val_bfloat16:
.text.set_val_bfloat16:
        /* <DEDUP_REMOVED lines=17> */
.L_x_1:
        /* <DEDUP_REMOVED lines=15> */
.L_x_14:


//--------------------- .text.set_val_bool        --------------------------
	.section	.text.set_val_bool,"ax",@progbits
	.align	128
        .global         set_val_bool
        .type           set_val_bool,@function
        .size           set_val_bool,(.L_x_15 - set_val_bool)
        .other          set_val_bool,@"STO_CUDA_ENTRY STV_DEFAULT"
set_val_bool:
.text.set_val_bool:
        /* <DEDUP_REMOVED lines=10> */
[----:B------:R-:W0:Y:S01]  /*00a0*/  LDC.U8 R0, c[0x0][0x388] ;  /* 0x0000e200ff007b82 */ /* 0x000e220000000000 */
[----:B------:R-:W1:Y:S01]  /*00b0*/  LDCU.64 UR6, c[0x0][0x380] ;  /* 0x00007000ff0677ac */ /* 0x000e620008000a00 */
[----:B------:R-:W2:Y:S01]  /*00c0*/  LDCU.64 UR4, c[0x0][0x358] ;  /* 0x00006b00ff0477ac */ /* 0x000ea20008000a00 */
[----:B-1----:R-:W-:-:S04]  /*00d0*/  IADD3 R2, P0, PT, R2, UR6, RZ ;  /* 0x0000000602027c10 */ /* 0x002fc8000ff1e0ff */
[----:B------:R-:W-:Y:S02]  /*00e0*/  IADD3.X R3, PT, PT, R3, UR7, RZ, P0, !PT ;  /* 0x0000000703037c10 */ /* 0x000fe400087fe4ff */
[----:B0-----:R-:W-:-:S04]  /*00f0*/  PRMT R0, R0, 0x8880, RZ ;  /* 0x0000888000007816 */ /* 0x001fc800000000ff */
[----:B------:R-:W-:-:S05]  /*0100*/  PRMT R5, R0, 0x7710, RZ ;  /* 0x0000771000057816 */ /* 0x000fca00000000ff */
[----:B--2---:R-:W-:Y:S01]  /*0110*/  STG.E.U8 desc[UR4][R2.64], R5 ;  /* 0x0000000502007986 */ /* 0x004fe2000c101104 */
[----:B------:R-:W-:Y:S05]  /*0120*/  EXIT ;  /* 0x000000000000794d */ /* 0x000fea0003800000 */
.L_x_2:
        /* <DEDUP_REMOVED lines=13> */
.L_x_15:


//--------------------- .text.set_val_u8          --------------------------
	.section	.text.set_val_u8,"ax",@progbits
	.align	128
        .global         set_val_u8
        .type           set_val_u8,@function
        .size           set_val_u8,(.L_x_16 - set_val_u8)
        .other          set_val_u8,@"STO_CUDA_ENTRY STV_DEFAULT"
set_val_u8:
.text.set_val_u8:
        /* <DEDUP_REMOVED lines=11> */
[----:B------:R-:W1:Y:S01]  /*00b0*/  LDC.U8 R5, c[0x0][0x388] ;  /* 0x0000e200ff057b82 */ /* 0x000e620000000000 */
[----:B------:R-:W1:Y:S01]  /*00c0*/  LDCU.64 UR4, c[0x0][0x358] ;  /* 0x00006b00ff0477ac */ /* 0x000e620008000a00 */
[----:B0-----:R-:W-:-:S04]  /*00d0*/  IADD3 R2, P0, PT, R2, UR6, RZ ;  /* 0x0000000602027c10 */ /* 0x001fc8000ff1e0ff */
[----:B------:R-:W-:-:S05]  /*00e0*/  IADD3.X R3, PT, PT, R0, UR7, RZ, P0, !PT ;  /* 0x0000000700037c10 */ /* 0x000fca00087fe4ff */
[----:B-1----:R-:W-:Y:S01]  /*00f0*/  STG.E.U8 desc[UR4][R2.64], R5 ;  /* 0x0000000502007986 */ /* 0x002fe2000c101104 */
[----:B------:R-:W-:Y:S05]  /*0100*/  EXIT ;  /* 0x000000000000794d */ /* 0x000fea0003800000 */
.L_x_3:
        /* <DEDUP_REMOVED lines=15> */
.L_x_16:


//--------------------- .text.set_val_u16         --------------------------
	.section	.text.set_val_u16,"ax",@progbits
	.align	128
        .global         set_val_u16
        .type           set_val_u16,@function
        .size           set_val_u16,(.L_x_17 - set_val_u16)
        .other          set_val_u16,@"STO_CUDA_ENTRY STV_DEFAULT"
set_val_u16:
.text.set_val_u16:
        /* <DEDUP_REMOVED lines=17> */
.L_x_4:
        /* <DEDUP_REMOVED lines=15> */
.L_x_17:


//--------------------- .text.set_val_u64         --------------------------
	.section	.text.set_val_u64,"ax",@progbits
	.align	128
        .global         set_val_u64
        .type           set_val_u64,@function
        .size           set_val_u64,(.L_x_18 - set_val_u64)
        .other          set_val_u64,@"STO_CUDA_ENTRY STV_DEFAULT"
set_val_u64:
.text.set_val_u64:
        /* <DEDUP_REMOVED lines=11> */
[----:B------:R-:W1:Y:S01]  /*00b0*/  LDC.64 R4, c[0x0][0x388] ;  /* 0x0000e200ff047b82 */ /* 0x000e620000000a00 */
[----:B------:R-:W1:Y:S01]  /*00c0*/  LDCU.64 UR4, c[0x0][0x358] ;  /* 0x00006b00ff0477ac */ /* 0x000e620008000a00 */
[----:B0-----:R-:W-:-:S04]  /*00d0*/  LEA R2, P0, R0, UR6, 0x3 ;  /* 0x0000000600027c11 */ /* 0x001fc8000f8018ff */
[----:B------:R-:W-:-:S05]  /*00e0*/  LEA.HI.X R3, R0, UR7, R3, 0x3, P0 ;  /* 0x0000000700037c11 */ /* 0x000fca00080f1c03 */
[----:B-1----:R-:W-:Y:S01]  /*00f0*/  STG.E.64 desc[UR4][R2.64], R4 ;  /* 0x0000000402007986 */ /* 0x002fe2000c101b04 */
[----:B------:R-:W-:Y:S05]  /*0100*/  EXIT ;  /* 0x000000000000794d */ /* 0x000fea0003800000 */
.L_x_5:
        /* <DEDUP_REMOVED lines=15> */
.L_x_18:


//--------------------- .text.set_val_u32         --------------------------
	.section	.text.set_val_u32,"ax",@progbits
	.align	128
        .global         set_val_u32
        .type           set_val_u32,@function
        .size           set_val_u32,(.L_x_19 - set_val_u32)
        .other          set_val_u32,@"STO_CUDA_ENTRY STV_DEFAULT"
set_val_u32:
.text.set_val_u32:
        /* <DEDUP_REMOVED lines=11> */
[----:B------:R-:W1:Y:S01]  /*00b0*/  LDC R5, c[0x0][0x388] ;  /* 0x0000e200ff057b82 */ /* 0x000e620000000800 */
[----:B------:R-:W1:Y:S01]  /*00c0*/  LDCU.64 UR4, c[0x0][0x358] ;  /* 0x00006b00ff0477ac */ /* 0x000e620008000a00 */
[----:B0-----:R-:W-:-:S04]  /*00d0*/  LEA R2, P0, R0, UR6, 0x2 ;  /* 0x0000000600027c11 */ /* 0x001fc8000f8010ff */
[----:B------:R-:W-:-:S05]  /*00e0*/  LEA.HI.X R3, R0, UR7, R3, 0x2, P0 ;  /* 0x0000000700037c11 */ /* 0x000fca00080f1403 */
[----:B-1----:R-:W-:Y:S01]  /*00f0*/  STG.E desc[UR4][R2.64], R5 ;  /* 0x0000000502007986 */ /* 0x002fe2000c101904 */
[----:B------:R-:W-:Y:S05]  /*0100*/  EXIT ;  /* 0x000000000000794d */ /* 0x000fea0003800000 */
.L_x_6:
        /* <DEDUP_REMOVED lines=15> */
.L_x_19:


//--------------------- .text.set_val_i8          --------------------------
	.section	.text.set_val_i8,"ax",@progbits
	.align	128
        .global         set_val_i8
        .type           set_val_i8,@function
        .size           set_val_i8,(.L_x_20 - set_val_i8)
        .other          set_val_i8,@"STO_CUDA_ENTRY STV_DEFAULT"
set_val_i8:
.text.set_val_i8:
        /* <DEDUP_REMOVED lines=19> */
.L_x_7:
        /* <DEDUP_REMOVED lines=13> */
.L_x_20:


//--------------------- .text.set_val_i16         --------------------------
	.section	.text.set_val_i16,"ax",@progbits
	.align	128
        .global         set_val_i16
        .type           set_val_i16,@function
        .size           set_val_i16,(.L_x_21 - set_val_i16)
        .other          set_val_i16,@"STO_CUDA_ENTRY STV_DEFAULT"
set_val_i16:
.text.set_val_i16:
        /* <DEDUP_REMOVED lines=17> */
.L_x_8:
        /* <DEDUP_REMOVED lines=15> */
.L_x_21:


//--------------------- .text.set_val_i64         --------------------------
	.section	.text.set_val_i64,"ax",@progbits
	.align	128
        .global         set_val_i64
        .type           set_val_i64,@function
        .size           set_val_i64,(.L_x_22 - set_val_i64)
        .other          set_val_i64,@"STO_CUDA_ENTRY STV_DEFAULT"
set_val_i64:
.text.set_val_i64:
        /* <DEDUP_REMOVED lines=17> */
.L_x_9:
        /* <DEDUP_REMOVED lines=15> */
.L_x_22:


//--------------------- .text.set_val_i32         --------------------------
	.section	.text.set_val_i32,"ax",@progbits
	.align	128
        .global         set_val_i32
        .type           set_val_i32,@function
        .size           set_val_i32,(.L_x_23 - set_val_i32)
        .other          set_val_i32,@"STO_CUDA_ENTRY STV_DEFAULT"
set_val_i32:
.text.set_val_i32:
        /* <DEDUP_REMOVED lines=17> */
.L_x_10:
        /* <DEDUP_REMOVED lines=15> */
.L_x_23:


//--------------------- .text.set_val_f64         --------------------------
	.section	.text.set_val_f64,"ax",@progbits
	.align	128
        .global         set_val_f64
        .type           set_val_f64,@function
        .size           set_val_f64,(.L_x_24 - set_val_f64)
        .other          set_val_f64,@"STO_CUDA_ENTRY STV_DEFAULT"
set_val_f64:
.text.set_val_f64:
        /* <DEDUP_REMOVED lines=17> */
.L_x_11:
        /* <DEDUP_REMOVED lines=15> */
.L_x_24:


//--------------------- .text.set_val_f32         --------------------------
	.section	.text.set_val_f32,"ax",@progbits
	.align	128
        .global         set_val_f32
        .type           set_val_f32,@function
        .size           set_val_f32,(.L_x_25 - set_val_f32)
        .other          set_val_f32,@"STO_CUDA_ENTRY STV_DEFAULT"
set_val_f32:
.text.set_val_f32:
        /* <DEDUP_REMOVED lines=17> */
.L_x_12:
        /* <DEDUP_REMOVED lines=15> */
.L_x_25:


//--------------------- .nv.shared.reserved.0     --------------------------
	.section	.nv.shared.reserved.0,"aw",@nobits
	.weak		__nv_reservedSMEM_offset_0_alias
	.size		__nv_reservedSMEM_offset_0_alias, 0, 64
	.other		__nv_reservedSMEM_offset_0_alias,@"STO_CUDA_RESERVED_SHARED STV_DEFAULT"
__nv_reservedSMEM_offset_0_alias:
	.zero		0
	.zero		64


//--------------------- .nv.constant0.set_val_half --------------------------
	.section	.nv.constant0.set_val_half,"a",@progbits
	.sectionflags	@""
	.align	4
.nv.constant0.set_val_half:
	.zero		920


//--------------------- .nv.constant0.set_val_bfloat16 --------------------------
	.section	.nv.constant0.set_val_bfloat16,"a",@progbits
	.sectionflags	@""
	.align	4
.nv.constant0.set_val_bfloat16:
	.zero		920


//--------------------- .nv.constant0.set_val_bool --------------------------
	.section	.nv.constant0.set_val_bool,"a",@progbits
	.sectionflags	@""
	.align	4
.nv.constant0.set_val_bool:
	.zero		920


//--------------------- .nv.constant0.set_val_u8  --------------------------
	.section	.nv.constant0.set_val_u8,"a",@progbits
	.sectionflags	@""
	.align	4
.nv.constant0.set_val_u8:
	.zero		920


//--------------------- .nv.constant0.set_val_u16 --------------------------
	.section	.nv.constant0.set_val_u16,"a",@progbits
	.sectionflags	@""
	.align	4
.nv.constant0.set_val_u16:
	.zero		920


//--------------------- .nv.constant0.set_val_u64 --------------------------
	.section	.nv.constant0.set_val_u64,"a",@progbits
	.sectionflags	@""
	.align	4
.nv.constant0.set_val_u64:
	.zero		920


//--------------------- .nv.constant0.set_val_u32 --------------------------
	.section	.nv.constant0.set_val_u32,"a",@progbits
	.sectionflags	@""
	.align	4
.nv.constant0.set_val_u32:
	.zero		920


//--------------------- .nv.constant0.set_val_i8  --------------------------
	.section	.nv.constant0.set_val_i8,"a",@progbits
	.sectionflags	@""
	.align	4
.nv.constant0.set_val_i8:
	.zero		920


//--------------------- .nv.constant0.set_val_i16 --------------------------
	.section	.nv.constant0.set_val_i16,"a",@progbits
	.sectionflags	@""
	.align	4
.nv.constant0.set_val_i16:
	.zero		920


//--------------------- .nv.constant0.set_val_i64 --------------------------
	.section	.nv.constant0.set_val_i64,"a",@progbits
	.sectionflags	@""
	.align	4
.nv.constant0.set_val_i64:
	.zero		920


//--------------------- .nv.constant0.set_val_i32 --------------------------
	.section	.nv.constant0.set_val_i32,"a",@progbits
	.sectionflags	@""
	.align	4
.nv.constant0.set_val_i32:
	.zero		920


//--------------------- .nv.constant0.set_val_f64 --------------------------
	.section	.nv.constant0.set_val_f64,"a",@progbits
	.sectionflags	@""
	.align	4
.nv.constant0.set_val_f64:
	.zero		920


//--------------------- .nv.constant0.set_val_f32 --------------------------
	.section	.nv.constant0.set_val_f32,"a",@progbits
	.sectionflags	@""
	.align	4
.nv.constant0.set_val_f32:
	.zero		920


//--------------------- SYMBOLS --------------------------

	.type		.nv.reservedSmem.offset0,@object
	.size		.nv.reservedSmem.offset0,0x4
